//
// Generated by NVIDIA NVVM Compiler
//
// Compiler Build ID: CL-36424714
// Cuda compilation tools, release 13.0, V13.0.88
// Based on NVVM 20.0.0
//

.version 9.0
.target sm_100
.address_size 64

	// .globl	_Z10countprimePi

.visible .entry _Z10countprimePi(
	.param .u64 .ptr .align 1 _Z10countprimePi_param_0
)
{
	.reg .pred 	%p<5>;
	.reg .b32 	%r<16>;
	.reg .b64 	%rd<5>;

	ld.param.u64 	%rd1, [_Z10countprimePi_param_0];
	mov.u32 	%r6, %ctaid.x;
	mov.u32 	%r7, %ntid.x;
	mov.u32 	%r8, %tid.x;
	mad.lo.s32 	%r1, %r6, %r7, %r8;
	setp.lt.s32 	%p1, %r1, 2;
	@%p1 bra 	$L__BB0_6;
	setp.lt.u32 	%p2, %r1, 4;
	mov.b32 	%r9, 1;
	mov.u32 	%r15, %r9;
	@%p2 bra 	$L__BB0_5;
	shr.u32 	%r2, %r1, 1;
	mov.b32 	%r14, 2;
	bra.uni 	$L__BB0_4;
$L__BB0_3:
	add.s32 	%r3, %r14, 1;
	setp.eq.s32 	%p4, %r14, %r2;
	mov.u32 	%r14, %r3;
	mov.u32 	%r15, %r9;
	@%p4 bra 	$L__BB0_5;
$L__BB0_4:
	rem.u32 	%r12, %r1, %r14;
	setp.ne.s32 	%p3, %r12, 0;
	mov.b32 	%r15, 0;
	@%p3 bra 	$L__BB0_3;
$L__BB0_5:
	cvta.to.global.u64 	%rd2, %rd1;
	mul.wide.u32 	%rd3, %r1, 4;
	add.s64 	%rd4, %rd2, %rd3;
	st.global.u32 	[%rd4], %r15;
$L__BB0_6:
	ret;

}


// ===== COMPILED SASS (sm_100) =====

	.target	sm_100

	.elftype	@"ET_EXEC"


//--------------------- .note.nv.tkinfo           --------------------------
	.section	.note.nv.tkinfo,"",@"SHT_NOTE"
	.sectionflags	@"SHF_NOTE_NV_TKINFO"
	.tkinfo
        /*0018*/ 	.word	0x00000002
        /*0030*/ 	.string	""
        /*0030*/ 	.string	"ptxas"
        /*0030*/ 	.string	"Cuda compilation tools, release 13.0, V13.0.88"
        /*0030*/ 	.string	"Build cuda_13.0.r13.0/compiler.36424714_0"
        /*0030*/ 	.string	"-arch sm_100 -m 64 "



//--------------------- .note.nv.cuinfo           --------------------------
	.section	.note.nv.cuinfo,"",@"SHT_NOTE"
	.sectionflags	@"SHF_NOTE_NV_CUINFO"
        /*0018*/ 	.short	0x0002
        /*001a*/ 	.short	0x0064
        /*001c*/ 	.short	0x0082
	.zero		2


//--------------------- .nv.info                  --------------------------
	.section	.nv.info,"",@"SHT_CUDA_INFO"
	.align	4


	//----- nvinfo : EIATTR_REGCOUNT
	.align		4
        /*0000*/ 	.byte	0x04, 0x2f
        /*0002*/ 	.short	(.L_1 - .L_0)
	.align		4
.L_0:
        /*0004*/ 	.word	index@(_Z10countprimePi)
        /*0008*/ 	.word	0x0000000c


	//----- nvinfo : EIATTR_FRAME_SIZE
	.align		4
.L_1:
        /*000c*/ 	.byte	0x04, 0x11
        /*000e*/ 	.short	(.L_3 - .L_2)
	.align		4
.L_2:
        /*0010*/ 	.word	index@(_Z10countprimePi)
        /*0014*/ 	.word	0x00000000


	//----- nvinfo : EIATTR_MIN_STACK_SIZE
	.align		4
.L_3:
        /*0018*/ 	.byte	0x04, 0x12
        /*001a*/ 	.short	(.L_5 - .L_4)
	.align		4
.L_4:
        /*001c*/ 	.word	index@(_Z10countprimePi)
        /*0020*/ 	.word	0x00000000
.L_5:


//--------------------- .nv.compat                --------------------------
	.section	.nv.compat,"",@"SHT_CUDA_COMPAT_INFO"
	.align	4
        /*0000*/ 	.byte	0x02, 0x09, 0x00, 0x00, 0x02, 0x02, 0x01, 0x00, 0x02, 0x05, 0x05, 0x00, 0x03, 0x07, 0x01, 0x01
        /*0010*/ 	.byte	0x02, 0x03, 0x00, 0x00, 0x02, 0x06, 0x01, 0x00, 0x04, 0x0b, 0x08, 0x00, 0x09, 0x00, 0x00, 0x00
        /*0020*/ 	.byte	0x00, 0x00, 0x00, 0x00


//--------------------- .nv.info._Z10countprimePi --------------------------
	.section	.nv.info._Z10countprimePi,"",@"SHT_CUDA_INFO"
	.sectionflags	@""
	.align	4


	//----- nvinfo : EIATTR_CUDA_API_VERSION
	.align		4
        /*0000*/ 	.byte	0x04, 0x37
        /*0002*/ 	.short	(.L_7 - .L_6)
.L_6:
        /*0004*/ 	.word	0x00000082


	//----- nvinfo : EIATTR_KPARAM_INFO
	.align		4
.L_7:
        /*0008*/ 	.byte	0x04, 0x17
        /*000a*/ 	.short	(.L_9 - .L_8)
.L_8:
        /*000c*/ 	.word	0x00000000
        /*0010*/ 	.short	0x0000
        /*0012*/ 	.short	0x0000
        /*0014*/ 	.byte	0x00, 0xf5, 0x21, 0x00


	//----- nvinfo : EIATTR_SPARSE_MMA_MASK
	.align		4
.L_9:
        /*0018*/ 	.byte	0x03, 0x50
        /*001a*/ 	.short	0x0000


	//----- nvinfo : EIATTR_MAXREG_COUNT
	.align		4
        /*001c*/ 	.byte	0x03, 0x1b
        /*001e*/ 	.short	0x00ff


	//----- nvinfo : EIATTR_MERCURY_ISA_VERSION
	.align		4
        /*0020*/ 	.byte	0x03, 0x5f
        /*0022*/ 	.short	0x0101


	//----- nvinfo : EIATTR_VRC_CTA_INIT_COUNT
	.align		4
        /*0024*/ 	.byte	0x02, 0x4a
	.zero		1
	.zero		1


	//----- nvinfo : EIATTR_EXIT_INSTR_OFFSETS
	.align		4
        /*0028*/ 	.byte	0x04, 0x1c
        /*002a*/ 	.short	(.L_11 - .L_10)


	//   ....[0]....
.L_10:
        /*002c*/ 	.word	0x00000060


	//   ....[1]....
        /*0030*/ 	.word	0x000002a0


	//----- nvinfo : EIATTR_CRS_STACK_SIZE
	.align		4
.L_11:
        /*0034*/ 	.byte	0x04, 0x1e
        /*0036*/ 	.short	(.L_13 - .L_12)
.L_12:
        /*0038*/ 	.word	0x00000000


	//----- nvinfo : EIATTR_CBANK_PARAM_SIZE
	.align		4
.L_13:
        /*003c*/ 	.byte	0x03, 0x19
        /*003e*/ 	.short	0x0008


	//----- nvinfo : EIATTR_PARAM_CBANK
	.align		4
        /*0040*/ 	.byte	0x04, 0x0a
        /*0042*/ 	.short	(.L_15 - .L_14)
	.align		4
.L_14:
        /*0044*/ 	.word	index@(.nv.constant0._Z10countprimePi)
        /*0048*/ 	.short	0x0380
        /*004a*/ 	.short	0x0008


	//----- nvinfo : EIATTR_SW_WAR
	.align		4
.L_15:
        /*004c*/ 	.byte	0x04, 0x36
        /*004e*/ 	.short	(.L_17 - .L_16)
.L_16:
        /*0050*/ 	.word	0x00000008
.L_17:


//--------------------- .nv.callgraph             --------------------------
	.section	.nv.callgraph,"",@"SHT_CUDA_CALLGRAPH"
	.align	4
	.sectionentsize	8
	.align		4
        /*0000*/ 	.word	0x00000000
	.align		4
        /*0004*/ 	.word	0xffffffff
	.align		4
        /*0008*/ 	.word	0x00000000
	.align		4
        /*000c*/ 	.word	0xfffffffe
	.align		4
        /*0010*/ 	.word	0x00000000
	.align		4
        /*0014*/ 	.word	0xfffffffd
	.align		4
        /*0018*/ 	.word	0x00000000
	.align		4
        /*001c*/ 	.word	0xfffffffc


//--------------------- .text._Z10countprimePi    --------------------------
	.section	.text._Z10countprimePi,"ax",@progbits
	.align	128
        .global         _Z10countprimePi
        .type           _Z10countprimePi,@function
        .size           _Z10countprimePi,(.L_x_4 - _Z10countprimePi)
        .other          _Z10countprimePi,@"STO_CUDA_ENTRY STV_DEFAULT"
_Z10countprimePi:
.text._Z10countprimePi:
[----:B------:R-:W-:Y:S01]  /*0000*/  LDC R1, c[0x0][0x37c] ;  /* 0x0000df00ff017b82 */ /* 0x000fe20000000800 */
[----:B------:R-:W0:Y:S07]  /*0010*/  S2R R0, SR_TID.X ;  /* 0x0000000000007919 */ /* 0x000e2e0000002100 */
[----:B------:R-:W0:Y:S08]  /*0020*/  S2UR UR4, SR_CTAID.X ;  /* 0x00000000000479c3 */ /* 0x000e300000002500 */
[----:B------:R-:W0:Y:S02]  /*0030*/  LDC R5, c[0x0][0x360] ;  /* 0x0000d800ff057b82 */ /* 0x000e240000000800 */
[----:B0-----:R-:W-:-:S05]  /*0040*/  IMAD R5, R5, UR4, R0 ;  /* 0x0000000405057c24 */ /* 0x001fca000f8e0200 */
[----:B------:R-:W-:-:S13]  /*0050*/  ISETP.GE.AND P0, PT, R5, 0x2, PT ;  /* 0x000000020500780c */ /* 0x000fda0003f06270 */
[----:B------:R-:W-:Y:S05]  /*0060*/  @!P0 EXIT ;  /* 0x000000000000894d */ /* 0x000fea0003800000 */
[----:B------:R-:W-:Y:S01]  /*0070*/  ISETP.GE.U32.AND P0, PT, R5, 0x4, PT ;  /* 0x000000040500780c */ /* 0x000fe20003f06070 */
[----:B------:R-:W0:Y:S01]  /*0080*/  LDCU.64 UR4, c[0x0][0x358] ;  /* 0x00006b00ff0477ac */ /* 0x000e220008000a00 */
[----:B------:R-:W-:Y:S01]  /*0090*/  BSSY.RECONVERGENT B0, `(.L_x_0) ;  /* 0x000001d000007945 */ /* 0x000fe20003800200 */
[----:B------:R-:W-:-:S10]  /*00a0*/  IMAD.MOV.U32 R7, RZ, RZ, 0x1 ;  /* 0x00000001ff077424 */ /* 0x000fd400078e00ff */
[----:B------:R-:W-:Y:S05]  /*00b0*/  @!P0 BRA `(.L_x_1) ;  /* 0x0000000000688947 */ /* 0x000fea0003800000 */
[----:B------:R-:W-:Y:S01]  /*00c0*/  IMAD.MOV.U32 R0, RZ, RZ, 0x2 ;  /* 0x00000002ff007424 */ /* 0x000fe200078e00ff */
[----:B------:R-:W-:-:S07]  /*00d0*/  LEA.HI R9, R5, 0x1, RZ, 0x1f ;  /* 0x0000000105097811 */ /* 0x000fce00078ff8ff */
.L_x_2:
[----:B------:R-:W1:Y:S01]  /*00e0*/  I2F.U32.RP R4, R0 ;  /* 0x0000000000047306 */ /* 0x000e620000209000 */
[----:B------:R-:W-:-:S07]  /*00f0*/  ISETP.NE.U32.AND P1, PT, R0, RZ, PT ;  /* 0x000000ff0000720c */ /* 0x000fce0003f25070 */
[----:B-1----:R-:W1:Y:S02]  /*0100*/  MUFU.RCP R4, R4 ;  /* 0x0000000400047308 */ /* 0x002e640000001000 */
[----:B-1----:R-:W-:-:S06]  /*0110*/  IADD3 R2, PT, PT, R4, 0xffffffe, RZ ;  /* 0x0ffffffe04027810 */ /* 0x002fcc0007ffe0ff */
[----:B------:R1:W2:Y:S02]  /*0120*/  F2I.FTZ.U32.TRUNC.NTZ R3, R2 ;  /* 0x0000000200037305 */ /* 0x0002a4000021f000 */
[----:B-1----:R-:W-:Y:S02]  /*0130*/  HFMA2 R2, -RZ, RZ, 0, 0 ;  /* 0x00000000ff027431 */ /* 0x002fe400000001ff */
[----:B--2---:R-:W-:-:S04]  /*0140*/  IMAD.MOV R7, RZ, RZ, -R3 ;  /* 0x000000ffff077224 */ /* 0x004fc800078e0a03 */
[----:B------:R-:W-:-:S04]  /*0150*/  IMAD R7, R7, R0, RZ ;  /* 0x0000000007077224 */ /* 0x000fc800078e02ff */
[----:B------:R-:W-:Y:S01]  /*0160*/  IMAD.HI.U32 R6, R3, R7, R2 ;  /* 0x0000000703067227 */ /* 0x000fe200078e0002 */
[----:B------:R-:W-:-:S05]  /*0170*/  MOV R7, RZ ;  /* 0x000000ff00077202 */ /* 0x000fca0000000f00 */
[----:B------:R-:W-:-:S04]  /*0180*/  IMAD.HI.U32 R6, R6, R5, RZ ;  /* 0x0000000506067227 */ /* 0x000fc800078e00ff */
[----:B------:R-:W-:-:S04]  /*0190*/  IMAD.MOV R6, RZ, RZ, -R6 ;  /* 0x000000ffff067224 */ /* 0x000fc800078e0a06 */
[----:B------:R-:W-:-:S05]  /*01a0*/  IMAD R3, R0, R6, R5 ;  /* 0x0000000600037224 */ /* 0x000fca00078e0205 */
[----:B------:R-:W-:-:S13]  /*01b0*/  ISETP.GE.U32.AND P0, PT, R3, R0, PT ;  /* 0x000000000300720c */ /* 0x000fda0003f06070 */
[----:B------:R-:W-:-:S04]  /*01c0*/  @P0 IADD3 R3, PT, PT, R3, -R0, RZ ;  /* 0x8000000003030210 */ /* 0x000fc80007ffe0ff */
[----:B------:R-:W-:-:S13]  /*01d0*/  ISETP.GE.U32.AND P0, PT, R3, R0, PT ;  /* 0x000000000300720c */ /* 0x000fda0003f06070 */
[----:B------:R-:W-:Y:S01]  /*01e0*/  @P0 IMAD.IADD R3, R3, 0x1, -R0 ;  /* 0x0000000103030824 */ /* 0x000fe200078e0a00 */
[----:B------:R-:W-:-:S04]  /*01f0*/  @!P1 LOP3.LUT R3, RZ, R0, RZ, 0x33, !PT ;  /* 0x00000000ff039212 */ /* 0x000fc800078e33ff */
[----:B------:R-:W-:-:S13]  /*0200*/  ISETP.NE.AND P0, PT, R3, RZ, PT ;  /* 0x000000ff0300720c */ /* 0x000fda0003f05270 */
[----:B------:R-:W-:Y:S05]  /*0210*/  @!P0 BRA `(.L_x_1) ;  /* 0x0000000000108947 */ /* 0x000fea0003800000 */
[----:B------:R-:W-:-:S05]  /*0220*/  VIADD R0, R0, 0x1 ;  /* 0x0000000100007836 */ /* 0x000fca0000000000 */
[----:B------:R-:W-:-:S13]  /*0230*/  ISETP.NE.AND P0, PT, R0, R9, PT ;  /* 0x000000090000720c */ /* 0x000fda0003f05270 */
[----:B------:R-:W-:Y:S05]  /*0240*/  @P0 BRA `(.L_x_2) ;  /* 0xfffffffc00a40947 */ /* 0x000fea000383ffff */
[----:B------:R-:W-:-:S07]  /*0250*/  HFMA2 R7, -RZ, RZ, 0, 5.9604644775390625e-08 ;  /* 0x00000001ff077431 */ /* 0x000fce00000001ff */
.L_x_1:
[----:B0-----:R-:W-:Y:S05]  /*0260*/  BSYNC.RECONVERGENT B0 ;  /* 0x0000000000007941 */ /* 0x001fea0003800200 */
.L_x_0:
[----:B------:R-:W0:Y:S02]  /*0270*/  LDC.64 R2, c[0x0][0x380] ;  /* 0x0000e000ff027b82 */ /* 0x000e240000000a00 */
[----:B0-----:R-:W-:-:S05]  /*0280*/  IMAD.WIDE.U32 R2, R5, 0x4, R2 ;  /* 0x0000000405027825 */ /* 0x001fca00078e0002 */
[----:B------:R-:W-:Y:S01]  /*0290*/  STG.E desc[UR4][R2.64], R7 ;  /* 0x0000000702007986 */ /* 0x000fe2000c101904 */
[----:B------:R-:W-:Y:S05]  /*02a0*/  EXIT ;  /* 0x000000000000794d */ /* 0x000fea0003800000 */
.L_x_3:
[----:B------:R-:W-:-:S00]  /*02b0*/  BRA `(.L_x_3) ;  /* 0xfffffffc00fc7947 */ /* 0x000fc0000383ffff */
[----:B------:R-:W-:-:S00]  /*02c0*/  NOP ;  /* 0x0000000000007918 */ /* 0x000fc00000000000 */
        /* <DEDUP_REMOVED lines=11> */
.L_x_4:


//--------------------- .nv.shared.reserved.0     --------------------------
	.section	.nv.shared.reserved.0,"aw",@nobits
	.weak		__nv_reservedSMEM_offset_0_alias
	.size		__nv_reservedSMEM_offset_0_alias, 0, 64
	.other		__nv_reservedSMEM_offset_0_alias,@"STO_CUDA_RESERVED_SHARED STV_DEFAULT"
__nv_reservedSMEM_offset_0_alias:
	.zero		0
	.zero		64


//--------------------- .nv.constant0._Z10countprimePi --------------------------
	.section	.nv.constant0._Z10countprimePi,"a",@progbits
	.sectionflags	@""
	.align	4
.nv.constant0._Z10countprimePi:
	.zero		904


//--------------------- SYMBOLS --------------------------

	.type		.nv.reservedSmem.offset0,@object
	.size		.nv.reservedSmem.offset0,0x4
